	.headerflags	@"EF_CUDA_TEXMODE_UNIFIED EF_CUDA_64BIT_ADDRESS EF_CUDA_ACCELERATORS EF_CUDA_SM90 EF_CUDA_VIRTUAL_SM(EF_CUDA_SM90)"
	.elftype	@"ET_EXEC"


//--------------------- .nv.info                  --------------------------
	.section	.nv.info,"",@"SHT_CUDA_INFO"
	.align	4


	//----- nvinfo : EIATTR_REGCOUNT
	.align		4
        /*0000*/ 	.byte	0x04, 0x2f
        /*0002*/ 	.short	(.L_1 - .L_0)
	.align		4
.L_0:
        /*0004*/ 	.word	index@(triton_poi_fused_relu_threshold_backward_8)
        /*0008*/ 	.word	0x00000020


	//----- nvinfo : EIATTR_MIN_STACK_SIZE
	.align		4
.L_1:
        /*000c*/ 	.byte	0x04, 0x12
        /*000e*/ 	.short	(.L_3 - .L_2)
	.align		4
.L_2:
        /*0010*/ 	.word	index@(triton_poi_fused_relu_threshold_backward_8)
        /*0014*/ 	.word	0x00000000


	//----- nvinfo : EIATTR_FRAME_SIZE
	.align		4
.L_3:
        /*0018*/ 	.byte	0x04, 0x11
        /*001a*/ 	.short	(.L_5 - .L_4)
	.align		4
.L_4:
        /*001c*/ 	.word	index@(triton_poi_fused_relu_threshold_backward_8)
        /*0020*/ 	.word	0x00000000


	//----- nvinfo : EIATTR_MIN_STACK_SIZE
	.align		4
.L_5:
        /*0024*/ 	.byte	0x04, 0x12
        /*0026*/ 	.short	(.L_7 - .L_6)
	.align		4
.L_6:
        /*0028*/ 	.word	index@(triton_poi_fused_relu_threshold_backward_8)
        /*002c*/ 	.word	0x00000000
.L_7:


//--------------------- .nv.info.triton_poi_fused_relu_threshold_backward_8 --------------------------
	.section	.nv.info.triton_poi_fused_relu_threshold_backward_8,"",@"SHT_CUDA_INFO"
	.sectionflags	@""
	.align	4


	//----- nvinfo : EIATTR_CUDA_API_VERSION
	.align		4
        /*0000*/ 	.byte	0x04, 0x37
        /*0002*/ 	.short	(.L_9 - .L_8)
.L_8:
        /*0004*/ 	.word	0x0000007c


	//----- nvinfo : EIATTR_KPARAM_INFO
	.align		4
.L_9:
        /*0008*/ 	.byte	0x04, 0x17
        /*000a*/ 	.short	(.L_11 - .L_10)
.L_10:
        /*000c*/ 	.word	0x00000000
        /*0010*/ 	.short	0x0004
        /*0012*/ 	.short	0x001c
        /*0014*/ 	.byte	0x00, 0xf0, 0x11, 0x00


	//----- nvinfo : EIATTR_KPARAM_INFO
	.align		4
.L_11:
        /*0018*/ 	.byte	0x04, 0x17
        /*001a*/ 	.short	(.L_13 - .L_12)
.L_12:
        /*001c*/ 	.word	0x00000000
        /*0020*/ 	.short	0x0003
        /*0022*/ 	.short	0x0018
        /*0024*/ 	.byte	0x00, 0xf0, 0x11, 0x00


	//----- nvinfo : EIATTR_KPARAM_INFO
	.align		4
.L_13:
        /*0028*/ 	.byte	0x04, 0x17
        /*002a*/ 	.short	(.L_15 - .L_14)
.L_14:
        /*002c*/ 	.word	0x00000000
        /*0030*/ 	.short	0x0002
        /*0032*/ 	.short	0x0010
        /*0034*/ 	.byte	0x00, 0xf4, 0x21, 0x00


	//----- nvinfo : EIATTR_KPARAM_INFO
	.align		4
.L_15:
        /*0038*/ 	.byte	0x04, 0x17
        /*003a*/ 	.short	(.L_17 - .L_16)
.L_16:
        /*003c*/ 	.word	0x00000000
        /*0040*/ 	.short	0x0001
        /*0042*/ 	.short	0x0008
        /*0044*/ 	.byte	0x00, 0xf4, 0x21, 0x00


	//----- nvinfo : EIATTR_KPARAM_INFO
	.align		4
.L_17:
        /*0048*/ 	.byte	0x04, 0x17
        /*004a*/ 	.short	(.L_19 - .L_18)
.L_18:
        /*004c*/ 	.word	0x00000000
        /*0050*/ 	.short	0x0000
        /*0052*/ 	.short	0x0000
        /*0054*/ 	.byte	0x00, 0xf4, 0x21, 0x00


	//----- nvinfo : EIATTR_SPARSE_MMA_MASK
	.align		4
.L_19:
        /*0058*/ 	.byte	0x03, 0x50
        /*005a*/ 	.short	0x0000


	//----- nvinfo : EIATTR_MAXREG_COUNT
	.align		4
        /*005c*/ 	.byte	0x03, 0x1b
        /*005e*/ 	.short	0x00ff


	//----- nvinfo : EIATTR_EXIT_INSTR_OFFSETS
	.align		4
        /*0060*/ 	.byte	0x04, 0x1c
        /*0062*/ 	.short	(.L_21 - .L_20)


	//   ....[0]....
.L_20:
        /*0064*/ 	.word	0x00000dc0


	//   ....[1]....
        /*0068*/ 	.word	0x00000de0


	//----- nvinfo : EIATTR_REQNTID
	.align		4
.L_21:
        /*006c*/ 	.byte	0x04, 0x10
        /*006e*/ 	.short	(.L_23 - .L_22)
.L_22:
        /*0070*/ 	.word	0x00000100
        /*0074*/ 	.word	0x00000001
        /*0078*/ 	.word	0x00000001


	//----- nvinfo : EIATTR_CBANK_PARAM_SIZE
	.align		4
.L_23:
        /*007c*/ 	.byte	0x03, 0x19
        /*007e*/ 	.short	0x0020


	//----- nvinfo : EIATTR_PARAM_CBANK
	.align		4
        /*0080*/ 	.byte	0x04, 0x0a
        /*0082*/ 	.short	(.L_25 - .L_24)
	.align		4
.L_24:
        /*0084*/ 	.word	index@(.nv.constant0.triton_poi_fused_relu_threshold_backward_8)
        /*0088*/ 	.short	0x0210
        /*008a*/ 	.short	0x0020


	//----- nvinfo : EIATTR_SW_WAR
	.align		4
.L_25:
        /*008c*/ 	.byte	0x04, 0x36
        /*008e*/ 	.short	(.L_27 - .L_26)
.L_26:
        /*0090*/ 	.word	0x00000008
.L_27:


//--------------------- .nv.callgraph             --------------------------
	.section	.nv.callgraph,"",@"SHT_CUDA_CALLGRAPH"
	.align	4
	.sectionentsize	8
	.align		4
        /*0000*/ 	.word	0x00000000
	.align		4
        /*0004*/ 	.word	0xffffffff
	.align		4
        /*0008*/ 	.word	0x00000000
	.align		4
        /*000c*/ 	.word	0xfffffffe
	.align		4
        /*0010*/ 	.word	0x00000000
	.align		4
        /*0014*/ 	.word	0xfffffffd
	.align		4
        /*0018*/ 	.word	0x00000000
	.align		4
        /*001c*/ 	.word	0xfffffffc


//--------------------- .text.triton_poi_fused_relu_threshold_backward_8 --------------------------
	.section	.text.triton_poi_fused_relu_threshold_backward_8,"ax",@progbits
	.sectionflags	@"SHF_BARRIERS=1"
	.align	128
        .global         triton_poi_fused_relu_threshold_backward_8
        .type           triton_poi_fused_relu_threshold_backward_8,@function
        .size           triton_poi_fused_relu_threshold_backward_8,(.L_x_1 - triton_poi_fused_relu_threshold_backward_8)
        .other          triton_poi_fused_relu_threshold_backward_8,@"STO_CUDA_ENTRY STV_DEFAULT"
triton_poi_fused_relu_threshold_backward_8:
.text.triton_poi_fused_relu_threshold_backward_8:
[----:B------:R-:W0:Y:S08]  /*0000*/  LDC R1, c[0x0][0x28] ;  /* 0x00000a00ff017b82 */ /* 0x000e300000000800 */
[----:B------:R-:W1:Y:S01]  /*0010*/  S2UR UR6, SR_CTAID.Y ;  /* 0x00000000000679c3 */ /* 0x000e620000002600 */
[----:B------:R-:W2:Y:S01]  /*0020*/  S2R R20, SR_TID.X ;  /* 0x0000000000147919 */ /* 0x000ea20000002100 */
[----:B------:R-:W-:-:S02]  /*0030*/  CS2R R12, SRZ ;  /* 0x00000000000c7805 */ /* 0x000fc4000001ff00 */
[----:B------:R-:W-:Y:S01]  /*0040*/  CS2R R14, SRZ ;  /* 0x00000000000e7805 */ /* 0x000fe2000001ff00 */
[----:B------:R-:W-:Y:S01]  /*0050*/  ULDC.64 UR12, c[0x0][0x208] ;  /* 0x00008200000c7ab9 */ /* 0x000fe20000000a00 */
[----:B------:R-:W2:Y:S02]  /*0060*/  S2R R21, SR_CTAID.X ;  /* 0x0000000000157919 */ /* 0x000ea40000002500 */
[----:B------:R-:W3:Y:S01]  /*0070*/  LDC.64 R2, c[0x0][0x210] ;  /* 0x00008400ff027b82 */ /* 0x000ee20000000a00 */
[----:B-1----:R-:W-:-:S04]  /*0080*/  USHF.L.U32 UR6, UR6, 0x4, URZ ;  /* 0x0000000406067899 */ /* 0x002fc8000800063f */
[----:B------:R-:W-:Y:S02]  /*0090*/  UIMAD.WIDE UR4, UR6, 0x2aaaaaab, URZ ;  /* 0x2aaaaaab060478a5 */ /* 0x000fe4000f8e023f */
[----:B------:R-:W-:Y:S02]  /*00a0*/  UISETP.GE.AND UP0, UPT, UR6, 0x600, UPT ;  /* 0x000006000600788c */ /* 0x000fe4000bf06270 */
[----:B------:R-:W-:Y:S02]  /*00b0*/  USHF.R.U32.HI UR4, URZ, 0x1f, UR5 ;  /* 0x0000001f3f047899 */ /* 0x000fe40008011605 */
[----:B------:R-:W-:Y:S02]  /*00c0*/  UIADD3 UR7, UR6, 0x4, URZ ;  /* 0x0000000406077890 */ /* 0x000fe4000fffe03f */
[----:B------:R-:W-:Y:S01]  /*00d0*/  ULEA.HI.SX32 UR4, UR5, UR4, 0x1a ;  /* 0x0000000405047291 */ /* 0x000fe2000f8fd23f */
[----:B--2---:R-:W-:Y:S02]  /*00e0*/  PRMT R0, R20, 0x6540, R21 ;  /* 0x0000654014007816 */ /* 0x004fe40000000015 */
[----:B------:R-:W-:Y:S01]  /*00f0*/  PLOP3.LUT P0, PT, PT, PT, UP0, 0x80, 0x0 ;  /* 0x000000000000781c */ /* 0x000fe20003f0f008 */
[----:B------:R-:W-:-:S02]  /*0100*/  UIMAD UR8, UR4, -0x180, UR6 ;  /* 0xfffffe80040878a4 */ /* 0x000fc4000f8e0206 */
[----:B------:R-:W-:Y:S01]  /*0110*/  IMAD.U32 R5, RZ, RZ, UR4 ;  /* 0x00000004ff057e24 */ /* 0x000fe2000f8e00ff */
[----:B------:R-:W-:-:S03]  /*0120*/  UIMAD.WIDE UR4, UR7, 0x2aaaaaab, URZ ;  /* 0x2aaaaaab070478a5 */ /* 0x000fc6000f8e023f */
[----:B------:R-:W-:Y:S01]  /*0130*/  IMAD R0, R5, 0x1000, R0 ;  /* 0x0000100005007824 */ /* 0x000fe200078e0200 */
[----:B------:R-:W-:-:S03]  /*0140*/  USHF.R.U32.HI UR4, URZ, 0x1f, UR5 ;  /* 0x0000001f3f047899 */ /* 0x000fc60008011605 */
[----:B------:R-:W-:Y:S01]  /*0150*/  IMAD R10, R0, 0x180, RZ ;  /* 0x00000180000a7824 */ /* 0x000fe200078e02ff */
[----:B------:R-:W-:-:S03]  /*0160*/  ULEA.HI UR9, UR5, UR4, URZ, 0x1a ;  /* 0x0000000405097291 */ /* 0x000fc6000f8fd03f */
[----:B------:R-:W-:Y:S01]  /*0170*/  VIADD R0, R10, UR8 ;  /* 0x000000080a007c36 */ /* 0x000fe20008000000 */
[----:B------:R-:W-:-:S03]  /*0180*/  UIADD3 UR8, UR6, 0x8, URZ ;  /* 0x0000000806087890 */ /* 0x000fc6000fffe03f */
[--C-:B---3--:R-:W-:Y:S01]  /*0190*/  IMAD.WIDE R4, R0, 0x4, R2.reuse ;  /* 0x0000000400047825 */ /* 0x108fe200078e0202 */
[----:B------:R-:W-:Y:S02]  /*01a0*/  UIMAD.WIDE UR4, UR8, 0x2aaaaaab, URZ ;  /* 0x2aaaaaab080478a5 */ /* 0x000fe4000f8e023f */
[----:B------:R-:W-:Y:S02]  /*01b0*/  UIMAD UR9, UR9, -0x180, UR7 ;  /* 0xfffffe80090978a4 */ /* 0x000fe4000f8e0207 */
[----:B------:R1:W2:Y:S01]  /*01c0*/  @!P0 LDG.E.EL.128 R12, desc[UR12][R4.64] ;  /* 0x0000000c040c8981 */ /* 0x0002a2000c2e1d00 */
[----:B------:R-:W-:Y:S01]  /*01d0*/  UIADD3 UR7, UR6, 0xc, URZ ;  /* 0x0000000c06077890 */ /* 0x000fe2000fffe03f */
[----:B------:R-:W-:Y:S01]  /*01e0*/  PLOP3.LUT P0, PT, PT, PT, UP0, 0x80, 0x0 ;  /* 0x000000000000781c */ /* 0x000fe20003f0f008 */
[----:B------:R-:W-:Y:S01]  /*01f0*/  UMOV UR10, UR5 ;  /* 0x00000005000a7c82 */ /* 0x000fe20008000000 */
[----:B------:R-:W-:Y:S01]  /*0200*/  VIADD R9, R10, UR9 ;  /* 0x000000090a097c36 */ /* 0x000fe20008000000 */
[----:B------:R-:W-:Y:S01]  /*0210*/  USHF.R.U32.HI UR11, URZ, 0x1f, UR10 ;  /* 0x0000001f3f0b7899 */ /* 0x000fe2000801160a */
[----:B------:R-:W-:Y:S01]  /*0220*/  CS2R R16, SRZ ;  /* 0x0000000000107805 */ /* 0x000fe2000001ff00 */
[----:B------:R-:W-:Y:S01]  /*0230*/  UIMAD.WIDE UR4, UR7, 0x2aaaaaab, URZ ;  /* 0x2aaaaaab070478a5 */ /* 0x000fe2000f8e023f */
[----:B------:R-:W-:Y:S01]  /*0240*/  CS2R R18, SRZ ;  /* 0x0000000000127805 */ /* 0x000fe2000001ff00 */
[----:B------:R-:W-:Y:S01]  /*0250*/  ULEA.HI UR11, UR10, UR11, URZ, 0x1a ;  /* 0x0000000b0a0b7291 */ /* 0x000fe2000f8fd03f */
[----:B------:R-:W-:Y:S01]  /*0260*/  IMAD.WIDE R8, R9, 0x4, R2 ;  /* 0x0000000409087825 */ /* 0x000fe200078e0202 */
[----:B------:R-:W-:-:S02]  /*0270*/  USHF.R.U32.HI UR4, URZ, 0x1f, UR5 ;  /* 0x0000001f3f047899 */ /* 0x000fc40008011605 */
[----:B------:R-:W-:Y:S02]  /*0280*/  UIMAD UR11, UR11, -0x180, UR8 ;  /* 0xfffffe800b0b78a4 */ /* 0x000fe4000f8e0208 */
[----:B------:R-:W-:Y:S01]  /*0290*/  ULEA.HI UR4, UR5, UR4, URZ, 0x1a ;  /* 0x0000000405047291 */ /* 0x000fe2000f8fd03f */
[----:B------:R3:W4:Y:S01]  /*02a0*/  @!P0 LDG.E.EL.128 R16, desc[UR12][R8.64] ;  /* 0x0000000c08108981 */ /* 0x000722000c2e1d00 */
[----:B------:R-:W-:Y:S02]  /*02b0*/  PLOP3.LUT P0, PT, PT, PT, UP0, 0x80, 0x0 ;  /* 0x000000000000781c */ /* 0x000fe40003f0f008 */
[----:B-1----:R-:W-:Y:S01]  /*02c0*/  CS2R R4, SRZ ;  /* 0x0000000000047805 */ /* 0x002fe2000001ff00 */
[----:B------:R-:W-:Y:S01]  /*02d0*/  UIMAD UR4, UR4, -0x180, UR7 ;  /* 0xfffffe80040478a4 */ /* 0x000fe2000f8e0207 */
[----:B------:R-:W-:Y:S01]  /*02e0*/  VIADD R23, R10, UR11 ;  /* 0x0000000b0a177c36 */ /* 0x000fe20008000000 */
[----:B------:R-:W-:Y:S02]  /*02f0*/  PLOP3.LUT P1, PT, PT, PT, UP0, 0x80, 0x0 ;  /* 0x000000000000781c */ /* 0x000fe40003f2f008 */
[----:B------:R-:W-:Y:S01]  /*0300*/  CS2R R6, SRZ ;  /* 0x0000000000067805 */ /* 0x000fe2000001ff00 */
[----:B------:R-:W-:-:S04]  /*0310*/  IMAD.WIDE R22, R23, 0x4, R2 ;  /* 0x0000000417167825 */ /* 0x000fc800078e0202 */
[----:B------:R-:W-:Y:S01]  /*0320*/  VIADD R11, R10, UR4 ;  /* 0x000000040a0b7c36 */ /* 0x000fe20008000000 */
[----:B---3--:R-:W-:Y:S01]  /*0330*/  CS2R R8, SRZ ;  /* 0x0000000000087805 */ /* 0x008fe2000001ff00 */
[----:B------:R-:W3:Y:S02]  /*0340*/  @!P0 LDG.E.EL.128 R4, desc[UR12][R22.64] ;  /* 0x0000000c16048981 */ /* 0x000ee4000c2e1d00 */
[----:B------:R-:W-:Y:S01]  /*0350*/  IMAD.WIDE R2, R11, 0x4, R2 ;  /* 0x000000040b027825 */ /* 0x000fe200078e0202 */
[----:B------:R-:W-:-:S06]  /*0360*/  CS2R R10, SRZ ;  /* 0x00000000000a7805 */ /* 0x000fcc000001ff00 */
[----:B------:R1:W5:Y:S01]  /*0370*/  @!P1 LDG.E.EL.128 R8, desc[UR12][R2.64] ;  /* 0x0000000c02089981 */ /* 0x000362000c2e1d00 */
[----:B------:R-:W1:Y:S01]  /*0380*/  S2UR UR5, SR_CgaCtaId ;  /* 0x00000000000579c3 */ /* 0x000e620000008800 */
[----:B------:R-:W-:Y:S01]  /*0390*/  UMOV UR4, 0x400 ;  /* 0x0000040000047882 */ /* 0x000fe20000000000 */
[----:B------:R-:W-:-:S05]  /*03a0*/  IMAD.SHL.U32 R25, R20, 0x4, RZ ;  /* 0x0000000414197824 */ /* 0x000fca00078e00ff */
[C---:B------:R-:W-:Y:S02]  /*03b0*/  LOP3.LUT R24, R25.reuse, 0x3fc, RZ, 0xc0, !PT ;  /* 0x000003fc19187812 */ /* 0x040fe400078ec0ff */
[----:B-1----:R-:W-:Y:S02]  /*03c0*/  SHF.R.U32.HI R3, RZ, 0x4, R20 ;  /* 0x00000004ff037819 */ /* 0x002fe40000011614 */
[----:B------:R-:W-:Y:S02]  /*03d0*/  LOP3.LUT R26, R25, 0xfc, RZ, 0xc0, !PT ;  /* 0x000000fc191a7812 */ /* 0x000fe400078ec0ff */
[----:B------:R-:W-:Y:S02]  /*03e0*/  LOP3.LUT R25, R24, 0x800, RZ, 0xfc, !PT ;  /* 0x0000080018197812 */ /* 0x000fe400078efcff */
[----:B------:R-:W-:Y:S02]  /*03f0*/  PRMT R21, R26, 0x6540, R21 ;  /* 0x000065401a157816 */ /* 0x000fe40000000015 */
[----:B------:R-:W-:Y:S01]  /*0400*/  SHF.R.U32.HI R25, RZ, 0x6, R25 ;  /* 0x00000006ff197819 */ /* 0x000fe20000011619 */
[----:B0-----:R-:W-:Y:S01]  /*0410*/  UPRMT UR4, UR5, 0x654, UR4 ;  /* 0x0000065405047896 */ /* 0x001fe20008000004 */
[----:B--2---:R-:W-:-:S02]  /*0420*/  FSETP.GEU.AND P0, PT, R12, RZ, PT ;  /* 0x000000ff0c00720b */ /* 0x004fc40003f0e000 */
[----:B------:R-:W-:Y:S02]  /*0430*/  FSETP.GEU.AND P1, PT, R13, RZ, PT ;  /* 0x000000ff0d00720b */ /* 0x000fe40003f2e000 */
[----:B------:R-:W-:Y:S02]  /*0440*/  FSETP.GEU.AND P2, PT, R14, RZ, PT ;  /* 0x000000ff0e00720b */ /* 0x000fe40003f4e000 */
[----:B------:R-:W-:Y:S02]  /*0450*/  FSETP.GEU.AND P3, PT, R15, RZ, PT ;  /* 0x000000ff0f00720b */ /* 0x000fe40003f6e000 */
[----:B------:R-:W-:Y:S02]  /*0460*/  FSEL R22, R12, RZ, P0 ;  /* 0x000000ff0c167208 */ /* 0x000fe40000000000 */
[----:B------:R-:W-:Y:S02]  /*0470*/  FSEL R13, R13, RZ, P1 ;  /* 0x000000ff0d0d7208 */ /* 0x000fe40000800000 */
[----:B------:R-:W-:-:S02]  /*0480*/  FSEL R12, R14, RZ, P2 ;  /* 0x000000ff0e0c7208 */ /* 0x000fc40001000000 */
[----:B------:R-:W-:Y:S02]  /*0490*/  FSEL R15, R15, RZ, P3 ;  /* 0x000000ff0f0f7208 */ /* 0x000fe40001800000 */
[----:B----4-:R-:W-:Y:S02]  /*04a0*/  FSETP.GEU.AND P0, PT, R16, RZ, PT ;  /* 0x000000ff1000720b */ /* 0x010fe40003f0e000 */
[----:B------:R-:W-:Y:S02]  /*04b0*/  FSETP.GEU.AND P1, PT, R17, RZ, PT ;  /* 0x000000ff1100720b */ /* 0x000fe40003f2e000 */
[----:B------:R-:W-:Y:S02]  /*04c0*/  FSETP.GEU.AND P2, PT, R18, RZ, PT ;  /* 0x000000ff1200720b */ /* 0x000fe40003f4e000 */
[----:B------:R-:W-:Y:S02]  /*04d0*/  FSETP.GEU.AND P3, PT, R19, RZ, PT ;  /* 0x000000ff1300720b */ /* 0x000fe40003f6e000 */
[----:B------:R-:W-:-:S02]  /*04e0*/  FSEL R16, R16, RZ, P0 ;  /* 0x000000ff10107208 */ /* 0x000fc40000000000 */
[----:B------:R-:W-:Y:S02]  /*04f0*/  FSEL R2, R17, RZ, P1 ;  /* 0x000000ff11027208 */ /* 0x000fe40000800000 */
[----:B------:R-:W-:Y:S02]  /*0500*/  FSEL R14, R18, RZ, P2 ;  /* 0x000000ff120e7208 */ /* 0x000fe40001000000 */
[----:B------:R-:W-:Y:S02]  /*0510*/  FSEL R23, R19, RZ, P3 ;  /* 0x000000ff13177208 */ /* 0x000fe40001800000 */
[----:B---3--:R-:W-:Y:S02]  /*0520*/  FSETP.GEU.AND P0, PT, R4, RZ, PT ;  /* 0x000000ff0400720b */ /* 0x008fe40003f0e000 */
[----:B------:R-:W-:Y:S02]  /*0530*/  FSETP.GEU.AND P1, PT, R5, RZ, PT ;  /* 0x000000ff0500720b */ /* 0x000fe40003f2e000 */
[----:B------:R-:W-:-:S02]  /*0540*/  FSETP.GEU.AND P2, PT, R6, RZ, PT ;  /* 0x000000ff0600720b */ /* 0x000fc40003f4e000 */
[----:B------:R-:W-:Y:S02]  /*0550*/  FSETP.GEU.AND P3, PT, R7, RZ, PT ;  /* 0x000000ff0700720b */ /* 0x000fe40003f6e000 */
[----:B------:R-:W-:Y:S02]  /*0560*/  LOP3.LUT R18, R3, 0xc, RZ, 0xc0, !PT ;  /* 0x0000000c03127812 */ /* 0x000fe400078ec0ff */
[----:B------:R-:W-:Y:S02]  /*0570*/  FSEL R3, R4, RZ, P0 ;  /* 0x000000ff04037208 */ /* 0x000fe40000000000 */
[----:B------:R-:W-:Y:S01]  /*0580*/  LOP3.LUT R17, R20, 0xff, RZ, 0xc0, !PT ;  /* 0x000000ff14117812 */ /* 0x000fe200078ec0ff */
[----:B------:R-:W-:Y:S01]  /*0590*/  VIADD R27, R18, UR4 ;  /* 0x00000004121b7c36 */ /* 0x000fe20008000000 */
[----:B------:R-:W-:Y:S02]  /*05a0*/  FSEL R4, R5, RZ, P1 ;  /* 0x000000ff05047208 */ /* 0x000fe40000800000 */
[----:B------:R-:W-:Y:S01]  /*05b0*/  FSEL R6, R6, RZ, P2 ;  /* 0x000000ff06067208 */ /* 0x000fe20001000000 */
[----:B------:R-:W-:Y:S01]  /*05c0*/  IMAD R29, R24, 0x4, R27 ;  /* 0x00000004181d7824 */ /* 0x000fe200078e021b */
[----:B------:R-:W-:Y:S01]  /*05d0*/  FSEL R7, R7, RZ, P3 ;  /* 0x000000ff07077208 */ /* 0x000fe20001800000 */
[----:B------:R-:W0:Y:S01]  /*05e0*/  LDC.64 R26, c[0x0][0x218] ;  /* 0x00008600ff1a7b82 */ /* 0x000e220000000a00 */
[----:B-----5:R-:W-:-:S02]  /*05f0*/  FSETP.GEU.AND P0, PT, R8, RZ, PT ;  /* 0x000000ff0800720b */ /* 0x020fc40003f0e000 */
[----:B------:R-:W-:Y:S02]  /*0600*/  FSETP.GEU.AND P1, PT, R9, RZ, PT ;  /* 0x000000ff0900720b */ /* 0x000fe40003f2e000 */
[----:B------:R-:W-:Y:S02]  /*0610*/  FSETP.GEU.AND P2, PT, R10, RZ, PT ;  /* 0x000000ff0a00720b */ /* 0x000fe40003f4e000 */
[----:B------:R-:W-:Y:S02]  /*0620*/  FSETP.GEU.AND P3, PT, R11, RZ, PT ;  /* 0x000000ff0b00720b */ /* 0x000fe40003f6e000 */
[----:B------:R-:W-:Y:S02]  /*0630*/  LEA R28, R17, UR4, 0x2 ;  /* 0x00000004111c7c11 */ /* 0x000fe4000f8e10ff */
[----:B------:R-:W-:Y:S02]  /*0640*/  FSEL R5, R8, RZ, P0 ;  /* 0x000000ff08057208 */ /* 0x000fe40000000000 */
[----:B------:R-:W-:Y:S01]  /*0650*/  FSEL R17, R9, RZ, P1 ;  /* 0x000000ff09117208 */ /* 0x000fe20000800000 */
[----:B------:R-:W-:Y:S01]  /*0660*/  STS [R28], R22 ;  /* 0x000000161c007388 */ /* 0x000fe20000000800 */
[----:B------:R-:W-:-:S02]  /*0670*/  FSEL R18, R10, RZ, P2 ;  /* 0x000000ff0a127208 */ /* 0x000fc40001000000 */
[----:B------:R-:W-:Y:S01]  /*0680*/  FSEL R19, R11, RZ, P3 ;  /* 0x000000ff0b137208 */ /* 0x000fe20001800000 */
[----:B------:R1:W-:Y:S01]  /*0690*/  STS [R28+0x404], R13 ;  /* 0x0004040d1c007388 */ /* 0x0003e20000000800 */
[----:B------:R-:W-:Y:S02]  /*06a0*/  SHF.R.U32.HI R20, RZ, 0x6, R20 ;  /* 0x00000006ff147819 */ /* 0x000fe40000011614 */
[----:B------:R-:W-:Y:S01]  /*06b0*/  FSETP.GTU.AND P6, PT, R13, RZ, PT ;  /* 0x000000ff0d00720b */ /* 0x000fe20003fcc000 */
[----:B------:R2:W-:Y:S01]  /*06c0*/  STS [R28+0x808], R12 ;  /* 0x0008080c1c007388 */ /* 0x0005e20000000800 */
[----:B------:R-:W-:Y:S02]  /*06d0*/  SGXT.U32 R20, R20, 0x2 ;  /* 0x000000021414781a */ /* 0x000fe40000000000 */
[----:B------:R-:W-:Y:S01]  /*06e0*/  FSETP.GTU.AND P5, PT, R22, RZ, PT ;  /* 0x000000ff1600720b */ /* 0x000fe20003fac000 */
[----:B------:R3:W-:Y:S01]  /*06f0*/  STS [R28+0xc0c], R15 ;  /* 0x000c0c0f1c007388 */ /* 0x0007e20000000800 */
[----:B------:R-:W-:-:S02]  /*0700*/  LOP3.LUT R20, R20, UR6, RZ, 0xfc, !PT ;  /* 0x0000000614147c12 */ /* 0x000fc4000f8efcff */
[----:B-1----:R-:W-:Y:S01]  /*0710*/  LOP3.LUT R13, R24, 0x400, RZ, 0xfc, !PT ;  /* 0x00000400180d7812 */ /* 0x002fe200078efcff */
[----:B------:R1:W-:Y:S01]  /*0720*/  STS [R28+0x1010], R16 ;  /* 0x001010101c007388 */ /* 0x0003e20000000800 */
[----:B------:R-:W-:Y:S02]  /*0730*/  ISETP.GE.AND P0, PT, R20, 0x600, PT ;  /* 0x000006001400780c */ /* 0x000fe40003f06270 */
[----:B------:R-:W-:Y:S01]  /*0740*/  SHF.R.U32.HI R13, RZ, 0x6, R13 ;  /* 0x00000006ff0d7819 */ /* 0x000fe2000001160d */
[----:B------:R-:W-:Y:S01]  /*0750*/  STS [R28+0x1414], R2 ;  /* 0x001414021c007388 */ /* 0x000fe20000000800 */
[----:B------:R-:W-:Y:S02]  /*0760*/  FSETP.GTU.AND P4, PT, R12, RZ, PT ;  /* 0x000000ff0c00720b */ /* 0x000fe40003f8c000 */
[----:B------:R-:W-:Y:S01]  /*0770*/  LOP3.LUT R13, R13, 0x1c, RZ, 0xc0, !PT ;  /* 0x0000001c0d0d7812 */ /* 0x000fe200078ec0ff */
[----:B------:R-:W-:Y:S01]  /*0780*/  STS [R28+0x1818], R14 ;  /* 0x0018180e1c007388 */ /* 0x000fe20000000800 */
[----:B--2---:R-:W-:-:S02]  /*0790*/  LOP3.LUT R12, R20, 0x4, RZ, 0xfc, !PT ;  /* 0x00000004140c7812 */ /* 0x004fc400078efcff */
[----:B------:R-:W-:Y:S01]  /*07a0*/  FSETP.GTU.AND P3, PT, R15, RZ, PT ;  /* 0x000000ff0f00720b */ /* 0x000fe20003f6c000 */
[----:B------:R-:W-:Y:S01]  /*07b0*/  STS [R28+0x1c1c], R23 ;  /* 0x001c1c171c007388 */ /* 0x000fe20000000800 */
[----:B------:R-:W-:Y:S01]  /*07c0*/  VIADD R13, R13, UR4 ;  /* 0x000000040d0d7c36 */ /* 0x000fe20008000000 */
[----:B---3--:R-:W-:Y:S02]  /*07d0*/  LOP3.LUT R15, R25, 0x2c, RZ, 0xc0, !PT ;  /* 0x0000002c190f7812 */ /* 0x008fe400078ec0ff */
[----:B------:R-:W-:Y:S01]  /*07e0*/  STS [R28+0x2020], R3 ;  /* 0x002020031c007388 */ /* 0x000fe20000000800 */
[----:B------:R-:W-:Y:S01]  /*07f0*/  IMAD R22, R24, 0x4, R13 ;  /* 0x0000000418167824 */ /* 0x000fe200078e020d */
[----:B------:R-:W-:Y:S01]  /*0800*/  FSETP.GTU.AND P2, PT, R16, RZ, PT ;  /* 0x000000ff1000720b */ /* 0x000fe20003f4c000 */
[----:B------:R-:W-:Y:S01]  /*0810*/  IMAD R13, R12, 0x1000, R21 ;  /* 0x000010000c0d7824 */ /* 0x000fe200078e0215 */
[----:B------:R-:W-:Y:S01]  /*0820*/  STS [R28+0x2424], R4 ;  /* 0x002424041c007388 */ /* 0x000fe20000000800 */
[----:B------:R-:W-:Y:S01]  /*0830*/  VIADD R15, R15, UR4 ;  /* 0x000000040f0f7c36 */ /* 0x000fe20008000000 */
[----:B-1----:R-:W-:-:S02]  /*0840*/  SEL R16, RZ, 0x1, P3 ;  /* 0x00000001ff107807 */ /* 0x002fc40001800000 */
[----:B------:R-:W-:Y:S01]  /*0850*/  STS [R28+0x2828], R6 ;  /* 0x002828061c007388 */ /* 0x000fe20000000800 */
[----:B------:R-:W-:-:S03]  /*0860*/  FSETP.GTU.AND P3, PT, R14, RZ, PT ;  /* 0x000000ff0e00720b */ /* 0x000fc60003f6c000 */
[----:B------:R-:W-:Y:S04]  /*0870*/  STS [R28+0x2c2c], R7 ;  /* 0x002c2c071c007388 */ /* 0x000fe80000000800 */
[----:B------:R-:W-:Y:S04]  /*0880*/  STS [R28+0x3030], R5 ;  /* 0x003030051c007388 */ /* 0x000fe80000000800 */
[----:B------:R-:W-:Y:S04]  /*0890*/  STS [R28+0x3434], R17 ;  /* 0x003434111c007388 */ /* 0x000fe80000000800 */
[----:B------:R-:W-:Y:S04]  /*08a0*/  STS [R28+0x3838], R18 ;  /* 0x003838121c007388 */ /* 0x000fe80000000800 */
[----:B------:R-:W-:Y:S01]  /*08b0*/  STS [R28+0x3c3c], R19 ;  /* 0x003c3c131c007388 */ /* 0x000fe20000000800 */
[----:B------:R-:W-:Y:S06]  /*08c0*/  BAR.SYNC.DEFER_BLOCKING 0x0 ;  /* 0x0000000000007b1d */ /* 0x000fec0000010000 */
[----:B------:R-:W-:Y:S04]  /*08d0*/  LDS R8, [R29] ;  /* 0x000000001d087984 */ /* 0x000fe80000000800 */
[----:B------:R-:W-:Y:S04]  /*08e0*/  LDS R9, [R29+0x4] ;  /* 0x000004001d097984 */ /* 0x000fe80000000800 */
[----:B------:R-:W-:Y:S04]  /*08f0*/  LDS R10, [R29+0x8] ;  /* 0x000008001d0a7984 */ /* 0x000fe80000000800 */
[----:B------:R1:W2:Y:S02]  /*0900*/  LDS R11, [R29+0xc] ;  /* 0x00000c001d0b7984 */ /* 0x0002a40000000800 */
[----:B-1----:R-:W-:-:S04]  /*0910*/  IMAD R29, R20, 0x1000, R21 ;  /* 0x00001000141d7824 */ /* 0x002fc800078e0215 */
[----:B0-----:R-:W-:-:S05]  /*0920*/  IMAD.WIDE R28, R29, 0x4, R26 ;  /* 0x000000041d1c7825 */ /* 0x001fca00078e021a */
[----:B--2---:R0:W-:Y:S01]  /*0930*/  @!P0 STG.E.128 desc[UR12][R28.64], R8 ;  /* 0x000000081c008986 */ /* 0x0041e2000c101d0c */
[----:B------:R-:W-:Y:S01]  /*0940*/  ISETP.GE.AND P0, PT, R12, 0x600, PT ;  /* 0x000006000c00780c */ /* 0x000fe20003f06270 */
[----:B------:R-:W-:Y:S02]  /*0950*/  IMAD.WIDE R12, R13, 0x4, R26 ;  /* 0x000000040d0c7825 */ /* 0x000fe400078e021a */
[----:B------:R-:W-:Y:S04]  /*0960*/  LDS R8, [R22+0x1000] ;  /* 0x0010000016087984 */ /* 0x000fe80000000800 */
[----:B------:R-:W-:Y:S04]  /*0970*/  LDS R9, [R22+0x1004] ;  /* 0x0010040016097984 */ /* 0x000fe80000000800 */
[----:B------:R-:W-:Y:S04]  /*0980*/  LDS R10, [R22+0x1008] ;  /* 0x00100800160a7984 */ /* 0x000fe80000000800 */
[----:B------:R1:W2:Y:S01]  /*0990*/  LDS R11, [R22+0x100c] ;  /* 0x00100c00160b7984 */ /* 0x0002a20000000800 */
[----:B0-----:R-:W-:-:S02]  /*09a0*/  LOP3.LUT R28, R24, 0xc00, RZ, 0xfc, !PT ;  /* 0x00000c00181c7812 */ /* 0x001fc400078efcff */
[----:B------:R-:W-:Y:S02]  /*09b0*/  SEL R29, RZ, 0x1, P4 ;  /* 0x00000001ff1d7807 */ /* 0x000fe40002000000 */
[----:B------:R-:W-:Y:S02]  /*09c0*/  SHF.R.U32.HI R28, RZ, 0x6, R28 ;  /* 0x00000006ff1c7819 */ /* 0x000fe4000001161c */
[----:B-1----:R-:W-:Y:S02]  /*09d0*/  LOP3.LUT R22, R20, 0x8, RZ, 0xfc, !PT ;  /* 0x0000000814167812 */ /* 0x002fe400078efcff */
[----:B------:R-:W-:Y:S02]  /*09e0*/  LOP3.LUT R28, R28, 0x3c, RZ, 0xc0, !PT ;  /* 0x0000003c1c1c7812 */ /* 0x000fe400078ec0ff */
[----:B------:R-:W-:Y:S01]  /*09f0*/  LOP3.LUT R20, R20, 0xc, RZ, 0xfc, !PT ;  /* 0x0000000c14147812 */ /* 0x000fe200078efcff */
[C---:B------:R-:W-:Y:S01]  /*0a00*/  IMAD R25, R22.reuse, 0x1000, R21 ;  /* 0x0000100016197824 */ /* 0x040fe200078e0215 */
[----:B------:R-:W-:-:S02]  /*0a10*/  ISETP.GE.AND P1, PT, R22, 0x600, PT ;  /* 0x000006001600780c */ /* 0x000fc40003f26270 */
[----:B------:R-:W-:Y:S01]  /*0a20*/  SEL R22, RZ, 0x1, P6 ;  /* 0x00000001ff167807 */ /* 0x000fe20003000000 */
[----:B------:R-:W-:Y:S01]  /*0a30*/  IMAD R21, R20, 0x1000, R21 ;  /* 0x0000100014157824 */ /* 0x000fe200078e0215 */
[----:B------:R-:W-:Y:S02]  /*0a40*/  FSETP.GTU.AND P4, PT, R23, RZ, PT ;  /* 0x000000ff1700720b */ /* 0x000fe40003f8c000 */
[----:B------:R-:W-:Y:S02]  /*0a50*/  FSETP.GTU.AND P6, PT, R2, RZ, PT ;  /* 0x000000ff0200720b */ /* 0x000fe40003fcc000 */
[----:B------:R-:W-:Y:S02]  /*0a60*/  SEL R2, RZ, 0x1, P4 ;  /* 0x00000001ff027807 */ /* 0x000fe40002000000 */
[----:B------:R-:W-:Y:S02]  /*0a70*/  FSETP.GTU.AND P4, PT, R6, RZ, PT ;  /* 0x000000ff0600720b */ /* 0x000fe40003f8c000 */
[----:B------:R-:W-:-:S02]  /*0a80*/  PRMT R23, R29, 0x3340, R16 ;  /* 0x000033401d177816 */ /* 0x000fc40000000010 */
[----:B------:R-:W-:Y:S02]  /*0a90*/  SEL R29, RZ, 0x1, P2 ;  /* 0x00000001ff1d7807 */ /* 0x000fe40001000000 */
[----:B------:R-:W-:Y:S01]  /*0aa0*/  FSETP.GTU.AND P2, PT, R18, RZ, PT ;  /* 0x000000ff1200720b */ /* 0x000fe20003f4c000 */
[----:B--2---:R0:W-:Y:S01]  /*0ab0*/  @!P0 STG.E.128 desc[UR12][R12.64], R8 ;  /* 0x000000080c008986 */ /* 0x0041e2000c101d0c */
[----:B------:R-:W-:Y:S01]  /*0ac0*/  ISETP.GE.AND P0, PT, R20, 0x600, PT ;  /* 0x000006001400780c */ /* 0x000fe20003f06270 */
[----:B------:R-:W-:-:S05]  /*0ad0*/  IMAD R20, R24, 0x4, R15 ;  /* 0x0000000418147824 */ /* 0x000fca00078e020f */
[----:B------:R-:W-:Y:S04]  /*0ae0*/  LDS R8, [R20+0x2000] ;  /* 0x0020000014087984 */ /* 0x000fe80000000800 */
[----:B------:R-:W-:Y:S04]  /*0af0*/  LDS R10, [R20+0x2008] ;  /* 0x00200800140a7984 */ /* 0x000fe80000000800 */
[----:B------:R-:W-:Y:S01]  /*0b00*/  LDS R11, [R20+0x200c] ;  /* 0x00200c00140b7984 */ /* 0x000fe20000000800 */
[----:B0-----:R-:W-:Y:S01]  /*0b10*/  VIADD R9, R28, UR4 ;  /* 0x000000041c097c36 */ /* 0x001fe20008000000 */
[----:B------:R-:W-:Y:S01]  /*0b20*/  SEL R28, RZ, 0x1, P5 ;  /* 0x00000001ff1c7807 */ /* 0x000fe20002800000 */
[----:B------:R-:W-:Y:S01]  /*0b30*/  ULDC.64 UR4, c[0x0][0x220] ;  /* 0x0000880000047ab9 */ /* 0x000fe20000000a00 */
[----:B------:R-:W-:Y:S01]  /*0b40*/  FSETP.GTU.AND P5, PT, R3, RZ, PT ;  /* 0x000000ff0300720b */ /* 0x000fe20003fac000 */
[----:B------:R-:W-:Y:S01]  /*0b50*/  IMAD R24, R24, 0x4, R9 ;  /* 0x0000000418187824 */ /* 0x000fe200078e0209 */
[----:B------:R-:W-:Y:S01]  /*0b60*/  SEL R3, RZ, 0x1, P3 ;  /* 0x00000001ff037807 */ /* 0x000fe20001800000 */
[----:B------:R0:W1:Y:S01]  /*0b70*/  LDS R9, [R20+0x2004] ;  /* 0x0020040014097984 */ /* 0x0000620000000800 */
[----:B------:R-:W-:-:S02]  /*0b80*/  FSETP.GTU.AND P3, PT, R4, RZ, PT ;  /* 0x000000ff0400720b */ /* 0x000fc40003f6c000 */
[----:B------:R-:W-:Y:S01]  /*0b90*/  PRMT R2, R3, 0x3340, R2 ;  /* 0x0000334003027816 */ /* 0x000fe20000000002 */
[----:B------:R-:W-:Y:S01]  /*0ba0*/  LDS R12, [R24+0x3000] ;  /* 0x00300000180c7984 */ /* 0x000fe20000000800 */
[----:B------:R-:W-:Y:S02]  /*0bb0*/  SEL R4, RZ, 0x1, P5 ;  /* 0x00000001ff047807 */ /* 0x000fe40002800000 */
[----:B------:R-:W-:Y:S01]  /*0bc0*/  PRMT R16, R28, 0x3340, R22 ;  /* 0x000033401c107816 */ /* 0x000fe20000000016 */
[----:B------:R-:W-:Y:S01]  /*0bd0*/  LDS R13, [R24+0x3004] ;  /* 0x00300400180d7984 */ /* 0x000fe20000000800 */
[----:B0-----:R-:W-:Y:S02]  /*0be0*/  SEL R20, RZ, 0x1, P6 ;  /* 0x00000001ff147807 */ /* 0x001fe40003000000 */
[----:B------:R-:W-:Y:S01]  /*0bf0*/  FSETP.GTU.AND P6, PT, R7, RZ, PT ;  /* 0x000000ff0700720b */ /* 0x000fe20003fcc000 */
[----:B------:R-:W-:Y:S01]  /*0c00*/  LDS R14, [R24+0x3008] ;  /* 0x00300800180e7984 */ /* 0x000fe20000000800 */
[----:B------:R-:W-:-:S02]  /*0c10*/  SEL R7, RZ, 0x1, P4 ;  /* 0x00000001ff077807 */ /* 0x000fc40002000000 */
[----:B------:R-:W-:Y:S01]  /*0c20*/  SEL R18, RZ, 0x1, P6 ;  /* 0x00000001ff127807 */ /* 0x000fe20003000000 */
[----:B------:R-:W0:Y:S01]  /*0c30*/  LDS R15, [R24+0x300c] ;  /* 0x00300c00180f7984 */ /* 0x000e220000000800 */
[----:B------:R-:W-:Y:S02]  /*0c40*/  FSETP.GTU.AND P4, PT, R19, RZ, PT ;  /* 0x000000ff1300720b */ /* 0x000fe40003f8c000 */
[----:B------:R-:W-:Y:S02]  /*0c50*/  SEL R19, RZ, 0x1, P3 ;  /* 0x00000001ff137807 */ /* 0x000fe40001800000 */
[----:B------:R-:W-:Y:S02]  /*0c60*/  FSETP.GTU.AND P3, PT, R17, RZ, PT ;  /* 0x000000ff1100720b */ /* 0x000fe40003f6c000 */
[----:B------:R-:W-:Y:S02]  /*0c70*/  PRMT R18, R7, 0x3340, R18 ;  /* 0x0000334007127816 */ /* 0x000fe40000000012 */
[----:B------:R-:W-:-:S02]  /*0c80*/  SEL R7, RZ, 0x1, P2 ;  /* 0x00000001ff077807 */ /* 0x000fc40001000000 */
[----:B------:R-:W-:Y:S02]  /*0c90*/  FSETP.GTU.AND P2, PT, R5, RZ, PT ;  /* 0x000000ff0500720b */ /* 0x000fe40003f4c000 */
[----:B------:R-:W-:Y:S02]  /*0ca0*/  SEL R5, RZ, 0x1, P3 ;  /* 0x00000001ff057807 */ /* 0x000fe40001800000 */
[----:B------:R-:W-:Y:S02]  /*0cb0*/  PRMT R3, R29, 0x3340, R20 ;  /* 0x000033401d037816 */ /* 0x000fe40000000014 */
[----:B------:R-:W-:Y:S02]  /*0cc0*/  PLOP3.LUT P3, PT, PT, PT, UP0, 0x40, 0x0 ;  /* 0x000000000000781c */ /* 0x000fe40003f6e808 */
[----:B------:R-:W-:Y:S02]  /*0cd0*/  SEL R20, RZ, 0x1, P4 ;  /* 0x00000001ff147807 */ /* 0x000fe40002000000 */
[----:B------:R-:W-:-:S02]  /*0ce0*/  PRMT R19, R4, 0x3340, R19 ;  /* 0x0000334004137816 */ /* 0x000fc40000000013 */
[----:B------:R-:W-:Y:S01]  /*0cf0*/  PRMT R20, R7, 0x3340, R20 ;  /* 0x0000334007147816 */ /* 0x000fe20000000014 */
[--C-:B------:R-:W-:Y:S01]  /*0d00*/  IMAD.WIDE R6, R25, 0x4, R26.reuse ;  /* 0x0000000419067825 */ /* 0x100fe200078e021a */
[----:B------:R-:W-:Y:S02]  /*0d10*/  SEL R22, RZ, 0x1, P2 ;  /* 0x00000001ff167807 */ /* 0x000fe40001000000 */
[----:B------:R-:W-:Y:S01]  /*0d20*/  IADD3 R4, P2, R0, UR4, RZ ;  /* 0x0000000400047c10 */ /* 0x000fe2000ff5e0ff */
[----:B------:R-:W-:Y:S01]  /*0d30*/  IMAD.WIDE R26, R21, 0x4, R26 ;  /* 0x00000004151a7825 */ /* 0x000fe200078e021a */
[----:B------:R-:W-:Y:S01]  /*0d40*/  PRMT R21, R22, 0x3340, R5 ;  /* 0x0000334016157816 */ /* 0x000fe20000000005 */
[----:B-1----:R1:W-:Y:S01]  /*0d50*/  @!P1 STG.E.128 desc[UR12][R6.64], R8 ;  /* 0x0000000806009986 */ /* 0x0023e2000c101d0c */
[----:B------:R-:W-:Y:S02]  /*0d60*/  LEA.HI.X.SX32 R5, R0, UR5, 0x1, P2 ;  /* 0x0000000500057c11 */ /* 0x000fe400090f0eff */
[----:B------:R-:W-:-:S02]  /*0d70*/  PRMT R18, R19, 0x5410, R18 ;  /* 0x0000541013127816 */ /* 0x000fc40000000012 */
[----:B------:R-:W-:Y:S02]  /*0d80*/  PRMT R16, R16, 0x5410, R23 ;  /* 0x0000541010107816 */ /* 0x000fe40000000017 */
[----:B------:R-:W-:Y:S02]  /*0d90*/  PRMT R17, R3, 0x5410, R2 ;  /* 0x0000541003117816 */ /* 0x000fe40000000002 */
[----:B------:R-:W-:Y:S01]  /*0da0*/  PRMT R19, R21, 0x5410, R20 ;  /* 0x0000541015137816 */ /* 0x000fe20000000014 */
[----:B0-----:R1:W-:Y:S01]  /*0db0*/  @!P0 STG.E.128 desc[UR12][R26.64], R12 ;  /* 0x0000000c1a008986 */ /* 0x0013e2000c101d0c */
[----:B------:R-:W-:Y:S05]  /*0dc0*/  @!P3 EXIT ;  /* 0x000000000000b94d */ /* 0x000fea0003800000 */
[----:B------:R-:W-:Y:S01]  /*0dd0*/  STG.E.128 desc[UR12][R4.64], R16 ;  /* 0x0000001004007986 */ /* 0x000fe2000c101d0c */
[----:B------:R-:W-:Y:S05]  /*0de0*/  EXIT ;  /* 0x000000000000794d */ /* 0x000fea0003800000 */
.L_x_0:
[----:B------:R-:W-:-:S00]  /*0df0*/  BRA `(.L_x_0) ;  /* 0xfffffffc00fc7947 */ /* 0x000fc0000383ffff */
[----:B------:R-:W-:-:S00]  /*0e00*/  NOP ;  /* 0x0000000000007918 */ /* 0x000fc00000000000 */
[----:B------:R-:W-:-:S00]  /*0e10*/  NOP ;  /* 0x0000000000007918 */ /* 0x000fc00000000000 */
[----:B------:R-:W-:-:S00]  /*0e20*/  NOP ;  /* 0x0000000000007918 */ /* 0x000fc00000000000 */
[----:B------:R-:W-:-:S00]  /*0e30*/  NOP ;  /* 0x0000000000007918 */ /* 0x000fc00000000000 */
[----:B------:R-:W-:-:S00]  /*0e40*/  NOP ;  /* 0x0000000000007918 */ /* 0x000fc00000000000 */
[----:B------:R-:W-:-:S00]  /*0e50*/  NOP ;  /* 0x0000000000007918 */ /* 0x000fc00000000000 */
[----:B------:R-:W-:-:S00]  /*0e60*/  NOP ;  /* 0x0000000000007918 */ /* 0x000fc00000000000 */
[----:B------:R-:W-:-:S00]  /*0e70*/  NOP ;  /* 0x0000000000007918 */ /* 0x000fc00000000000 */
.L_x_1:


//--------------------- .nv.shared.triton_poi_fused_relu_threshold_backward_8 --------------------------
	.section	.nv.shared.triton_poi_fused_relu_threshold_backward_8,"aw",@nobits
	.sectionflags	@""
	.align	16
	.zero		1024


//--------------------- .nv.constant0.triton_poi_fused_relu_threshold_backward_8 --------------------------
	.section	.nv.constant0.triton_poi_fused_relu_threshold_backward_8,"a",@progbits
	.sectionflags	@""
	.align	4
.nv.constant0.triton_poi_fused_relu_threshold_backward_8:
	.zero		560
